	.headerflags	@"EF_CUDA_TEXMODE_UNIFIED EF_CUDA_64BIT_ADDRESS EF_CUDA_ACCELERATORS EF_CUDA_SM90 EF_CUDA_VIRTUAL_SM(EF_CUDA_SM90)"
	.elftype	@"ET_EXEC"


//--------------------- .nv.info                  --------------------------
	.section	.nv.info,"",@"SHT_CUDA_INFO"
	.align	4


	//----- nvinfo : EIATTR_REGCOUNT
	.align		4
        /*0000*/ 	.byte	0x04, 0x2f
        /*0002*/ 	.short	(.L_3 - .L_2)
	.align		4
.L_2:
        /*0004*/ 	.word	index@(triton_poi_fused__native_batch_norm_legit_no_training_relu_2)
        /*0008*/ 	.word	0x00000020


	//----- nvinfo : EIATTR_MIN_STACK_SIZE
	.align		4
.L_3:
        /*000c*/ 	.byte	0x04, 0x12
        /*000e*/ 	.short	(.L_5 - .L_4)
	.align		4
.L_4:
        /*0010*/ 	.word	index@(triton_poi_fused__native_batch_norm_legit_no_training_relu_2)
        /*0014*/ 	.word	0x00000000


	//----- nvinfo : EIATTR_FRAME_SIZE
	.align		4
.L_5:
        /*0018*/ 	.byte	0x04, 0x11
        /*001a*/ 	.short	(.L_7 - .L_6)
	.align		4
.L_6:
        /*001c*/ 	.word	index@(triton_poi_fused__native_batch_norm_legit_no_training_relu_2)
        /*0020*/ 	.word	0x00000000


	//----- nvinfo : EIATTR_MIN_STACK_SIZE
	.align		4
.L_7:
        /*0024*/ 	.byte	0x04, 0x12
        /*0026*/ 	.short	(.L_9 - .L_8)
	.align		4
.L_8:
        /*0028*/ 	.word	index@(triton_poi_fused__native_batch_norm_legit_no_training_relu_2)
        /*002c*/ 	.word	0x00000000
.L_9:


//--------------------- .nv.info.triton_poi_fused__native_batch_norm_legit_no_training_relu_2 --------------------------
	.section	.nv.info.triton_poi_fused__native_batch_norm_legit_no_training_relu_2,"",@"SHT_CUDA_INFO"
	.sectionflags	@""
	.align	4


	//----- nvinfo : EIATTR_CUDA_API_VERSION
	.align		4
        /*0000*/ 	.byte	0x04, 0x37
        /*0002*/ 	.short	(.L_11 - .L_10)
.L_10:
        /*0004*/ 	.word	0x0000007c


	//----- nvinfo : EIATTR_KPARAM_INFO
	.align		4
.L_11:
        /*0008*/ 	.byte	0x04, 0x17
        /*000a*/ 	.short	(.L_13 - .L_12)
.L_12:
        /*000c*/ 	.word	0x00000000
        /*0010*/ 	.short	0x0006
        /*0012*/ 	.short	0x0030
        /*0014*/ 	.byte	0x00, 0xf0, 0x11, 0x00


	//----- nvinfo : EIATTR_KPARAM_INFO
	.align		4
.L_13:
        /*0018*/ 	.byte	0x04, 0x17
        /*001a*/ 	.short	(.L_15 - .L_14)
.L_14:
        /*001c*/ 	.word	0x00000000
        /*0020*/ 	.short	0x0005
        /*0022*/ 	.short	0x0028
        /*0024*/ 	.byte	0x00, 0xf4, 0x21, 0x00


	//----- nvinfo : EIATTR_KPARAM_INFO
	.align		4
.L_15:
        /*0028*/ 	.byte	0x04, 0x17
        /*002a*/ 	.short	(.L_17 - .L_16)
.L_16:
        /*002c*/ 	.word	0x00000000
        /*0030*/ 	.short	0x0004
        /*0032*/ 	.short	0x0020
        /*0034*/ 	.byte	0x00, 0xf4, 0x21, 0x00


	//----- nvinfo : EIATTR_KPARAM_INFO
	.align		4
.L_17:
        /*0038*/ 	.byte	0x04, 0x17
        /*003a*/ 	.short	(.L_19 - .L_18)
.L_18:
        /*003c*/ 	.word	0x00000000
        /*0040*/ 	.short	0x0003
        /*0042*/ 	.short	0x0018
        /*0044*/ 	.byte	0x00, 0xf4, 0x21, 0x00


	//----- nvinfo : EIATTR_KPARAM_INFO
	.align		4
.L_19:
        /*0048*/ 	.byte	0x04, 0x17
        /*004a*/ 	.short	(.L_21 - .L_20)
.L_20:
        /*004c*/ 	.word	0x00000000
        /*0050*/ 	.short	0x0002
        /*0052*/ 	.short	0x0010
        /*0054*/ 	.byte	0x00, 0xf4, 0x21, 0x00


	//----- nvinfo : EIATTR_KPARAM_INFO
	.align		4
.L_21:
        /*0058*/ 	.byte	0x04, 0x17
        /*005a*/ 	.short	(.L_23 - .L_22)
.L_22:
        /*005c*/ 	.word	0x00000000
        /*0060*/ 	.short	0x0001
        /*0062*/ 	.short	0x0008
        /*0064*/ 	.byte	0x00, 0xf4, 0x21, 0x00


	//----- nvinfo : EIATTR_KPARAM_INFO
	.align		4
.L_23:
        /*0068*/ 	.byte	0x04, 0x17
        /*006a*/ 	.short	(.L_25 - .L_24)
.L_24:
        /*006c*/ 	.word	0x00000000
        /*0070*/ 	.short	0x0000
        /*0072*/ 	.short	0x0000
        /*0074*/ 	.byte	0x00, 0xf4, 0x21, 0x00


	//----- nvinfo : EIATTR_SPARSE_MMA_MASK
	.align		4
.L_25:
        /*0078*/ 	.byte	0x03, 0x50
        /*007a*/ 	.short	0x0000


	//----- nvinfo : EIATTR_MAXREG_COUNT
	.align		4
        /*007c*/ 	.byte	0x03, 0x1b
        /*007e*/ 	.short	0x00ff


	//----- nvinfo : EIATTR_EXIT_INSTR_OFFSETS
	.align		4
        /*0080*/ 	.byte	0x04, 0x1c
        /*0082*/ 	.short	(.L_27 - .L_26)


	//   ....[0]....
.L_26:
        /*0084*/ 	.word	0x000006c0


	//----- nvinfo : EIATTR_REQNTID
	.align		4
.L_27:
        /*0088*/ 	.byte	0x04, 0x10
        /*008a*/ 	.short	(.L_29 - .L_28)
.L_28:
        /*008c*/ 	.word	0x00000080
        /*0090*/ 	.word	0x00000001
        /*0094*/ 	.word	0x00000001


	//----- nvinfo : EIATTR_CBANK_PARAM_SIZE
	.align		4
.L_29:
        /*0098*/ 	.byte	0x03, 0x19
        /*009a*/ 	.short	0x0034


	//----- nvinfo : EIATTR_PARAM_CBANK
	.align		4
        /*009c*/ 	.byte	0x04, 0x0a
        /*009e*/ 	.short	(.L_31 - .L_30)
	.align		4
.L_30:
        /*00a0*/ 	.word	index@(.nv.constant0.triton_poi_fused__native_batch_norm_legit_no_training_relu_2)
        /*00a4*/ 	.short	0x0210
        /*00a6*/ 	.short	0x0034


	//----- nvinfo : EIATTR_SW_WAR
	.align		4
.L_31:
        /*00a8*/ 	.byte	0x04, 0x36
        /*00aa*/ 	.short	(.L_33 - .L_32)
.L_32:
        /*00ac*/ 	.word	0x00000008
.L_33:


//--------------------- .nv.callgraph             --------------------------
	.section	.nv.callgraph,"",@"SHT_CUDA_CALLGRAPH"
	.align	4
	.sectionentsize	8
	.align		4
        /*0000*/ 	.word	0x00000000
	.align		4
        /*0004*/ 	.word	0xffffffff
	.align		4
        /*0008*/ 	.word	0x00000000
	.align		4
        /*000c*/ 	.word	0xfffffffe
	.align		4
        /*0010*/ 	.word	0x00000000
	.align		4
        /*0014*/ 	.word	0xfffffffd
	.align		4
        /*0018*/ 	.word	0x00000000
	.align		4
        /*001c*/ 	.word	0xfffffffc


//--------------------- .nv.constant4             --------------------------
	.section	.nv.constant4,"a",@progbits
	.align	8
	.align		8
.nv.constant4:
        /*0000*/ 	.dword	_$_str
	.align		8
        /*0008*/ 	.dword	_$_str_$_2


//--------------------- .text.triton_poi_fused__native_batch_norm_legit_no_training_relu_2 --------------------------
	.section	.text.triton_poi_fused__native_batch_norm_legit_no_training_relu_2,"ax",@progbits
	.align	128
        .global         triton_poi_fused__native_batch_norm_legit_no_training_relu_2
        .type           triton_poi_fused__native_batch_norm_legit_no_training_relu_2,@function
        .size           triton_poi_fused__native_batch_norm_legit_no_training_relu_2,(.L_x_1 - triton_poi_fused__native_batch_norm_legit_no_training_relu_2)
        .other          triton_poi_fused__native_batch_norm_legit_no_training_relu_2,@"STO_CUDA_ENTRY STV_DEFAULT"
triton_poi_fused__native_batch_norm_legit_no_training_relu_2:
.text.triton_poi_fused__native_batch_norm_legit_no_training_relu_2:
[----:B------:R-:W-:Y:S01]  /*0000*/  LDC R1, c[0x0][0x28] ;  /* 0x00000a00ff017b82 */ /* 0x000fe20000000800 */
[----:B------:R-:W1:Y:S01]  /*0010*/  S2R R0, SR_TID.X ;  /* 0x0000000000007919 */ /* 0x000e620000002100 */
[----:B------:R-:W-:-:S06]  /*0020*/  ULDC.64 UR4, c[0x0][0x208] ;  /* 0x0000820000047ab9 */ /* 0x000fcc0000000a00 */
[----:B------:R-:W2:Y:S01]  /*0030*/  LDC.64 R16, c[0x0][0x218] ;  /* 0x00008600ff107b82 */ /* 0x000ea20000000a00 */
[----:B------:R-:W3:Y:S07]  /*0040*/  S2R R3, SR_CTAID.X ;  /* 0x0000000000037919 */ /* 0x000eee0000002500 */
[----:B------:R-:W4:Y:S08]  /*0050*/  LDC.64 R14, c[0x0][0x210] ;  /* 0x00008400ff0e7b82 */ /* 0x000f300000000a00 */
[----:B------:R-:W5:Y:S01]  /*0060*/  LDC.64 R12, c[0x0][0x230] ;  /* 0x00008c00ff0c7b82 */ /* 0x000f620000000a00 */
[----:B-1----:R-:W-:-:S02]  /*0070*/  SHF.L.U32 R0, R0, 0x2, RZ ;  /* 0x0000000200007819 */ /* 0x002fc400000006ff */
[----:B---3--:R-:W-:Y:S02]  /*0080*/  SHF.R.S32.HI R5, RZ, 0x15, R3 ;  /* 0x00000015ff057819 */ /* 0x008fe40000011403 */
[----:B------:R-:W-:Y:S02]  /*0090*/  LOP3.LUT R0, R0, 0x1fc, RZ, 0xc0, !PT ;  /* 0x000001fc00007812 */ /* 0x000fe400078ec0ff */
[----:B------:R-:W-:Y:S02]  /*00a0*/  SGXT R5, R5, 0x1 ;  /* 0x000000010505781a */ /* 0x000fe40000000200 */
[----:B------:R-:W-:Y:S02]  /*00b0*/  LEA R18, R3, R0, 0xa ;  /* 0x0000000003127211 */ /* 0x000fe400078e50ff */
[----:B------:R-:W1:Y:S02]  /*00c0*/  LDC.64 R2, c[0x0][0x220] ;  /* 0x00008800ff027b82 */ /* 0x000e640000000a00 */
[----:B------:R-:W-:-:S04]  /*00d0*/  LEA.HI R5, R5, R18, RZ, 0x8 ;  /* 0x0000001205057211 */ /* 0x000fc800078f40ff */
[----:B------:R-:W-:Y:S02]  /*00e0*/  SHF.R.S32.HI R23, RZ, 0x8, R5 ;  /* 0x00000008ff177819 */ /* 0x000fe40000011405 */
[----:B------:R-:W-:Y:S02]  /*00f0*/  IADD3 R5, R5, 0x200, RZ ;  /* 0x0000020005057810 */ /* 0x000fe40007ffe0ff */
[----:B------:R-:W-:Y:S02]  /*0100*/  LEA.HI R0, R23, R23, RZ, 0x8 ;  /* 0x0000001717007211 */ /* 0x000fe400078f40ff */
[----:B------:R-:W-:Y:S02]  /*0110*/  SHF.R.S32.HI R5, RZ, 0x8, R5 ;  /* 0x00000008ff057819 */ /* 0x000fe40000011405 */
[----:B------:R-:W-:Y:S02]  /*0120*/  LOP3.LUT R0, R0, 0xffffff00, RZ, 0xc0, !PT ;  /* 0xffffff0000007812 */ /* 0x000fe400078ec0ff */
[----:B------:R-:W-:-:S02]  /*0130*/  LEA.HI R4, R5, R5, RZ, 0x8 ;  /* 0x0000000505047211 */ /* 0x000fc400078f40ff */
[----:B------:R-:W-:Y:S02]  /*0140*/  IADD3 R23, R23, -R0, RZ ;  /* 0x8000000017177210 */ /* 0x000fe40007ffe0ff */
[----:B------:R-:W-:-:S04]  /*0150*/  LOP3.LUT R4, R4, 0xffffff00, RZ, 0xc0, !PT ;  /* 0xffffff0004047812 */ /* 0x000fc800078ec0ff */
[----:B------:R-:W-:Y:S01]  /*0160*/  IADD3 R19, R5, -R4, RZ ;  /* 0x8000000405137210 */ /* 0x000fe20007ffe0ff */
[----:B-1----:R-:W-:-:S04]  /*0170*/  IMAD.WIDE R8, R23, 0x4, R2 ;  /* 0x0000000417087825 */ /* 0x002fc800078e0202 */
[----:B------:R-:W-:Y:S01]  /*0180*/  IMAD.WIDE R10, R19, 0x4, R2 ;  /* 0x00000004130a7825 */ /* 0x000fe200078e0202 */
[----:B------:R-:W3:Y:S01]  /*0190*/  LDG.E.EL R20, desc[UR4][R8.64] ;  /* 0x0000000408147981 */ /* 0x000ee2000c2e1900 */
[----:B------:R-:W1:Y:S03]  /*01a0*/  LDC.64 R2, c[0x0][0x228] ;  /* 0x00008a00ff027b82 */ /* 0x000e660000000a00 */
[----:B------:R-:W3:Y:S01]  /*01b0*/  LDG.E.EL R21, desc[UR4][R10.64] ;  /* 0x000000040a157981 */ /* 0x000ee2000c2e1900 */
[----:B--2---:R-:W-:-:S04]  /*01c0*/  IMAD.WIDE R26, R23, 0x4, R16 ;  /* 0x00000004171a7825 */ /* 0x004fc800078e0210 */
[----:B----4-:R-:W-:Y:S01]  /*01d0*/  IMAD.WIDE R14, R18, 0x4, R14 ;  /* 0x00000004120e7825 */ /* 0x010fe200078e020e */
[----:B------:R-:W2:Y:S04]  /*01e0*/  LDG.E.EL R0, desc[UR4][R26.64] ;  /* 0x000000041a007981 */ /* 0x000ea8000c2e1900 */
[----:B------:R-:W2:Y:S01]  /*01f0*/  LDG.E.128 R4, desc[UR4][R14.64] ;  /* 0x000000040e047981 */ /* 0x000ea2000c1e1d00 */
[----:B------:R-:W-:-:S03]  /*0200*/  IMAD.WIDE R16, R19, 0x4, R16 ;  /* 0x0000000413107825 */ /* 0x000fc600078e0210 */
[----:B------:R-:W4:Y:S04]  /*0210*/  LDG.E.128 R8, desc[UR4][R14.64+0x800] ;  /* 0x000800040e087981 */ /* 0x000f28000c1e1d00 */
[----:B------:R-:W4:Y:S01]  /*0220*/  LDG.E.EL R16, desc[UR4][R16.64] ;  /* 0x0000000410107981 */ /* 0x000f22000c2e1900 */
[----:B01----:R-:W-:-:S04]  /*0230*/  IMAD.WIDE R24, R23, 0x4, R2 ;  /* 0x0000000417187825 */ /* 0x003fc800078e0202 */
[----:B-----5:R-:W-:Y:S02]  /*0240*/  IMAD.WIDE R22, R23, 0x4, R12 ;  /* 0x0000000417167825 */ /* 0x020fe400078e020c */
[----:B------:R-:W5:Y:S04]  /*0250*/  LDG.E.EL R24, desc[UR4][R24.64] ;  /* 0x0000000418187981 */ /* 0x000f68000c2e1900 */
[----:B------:R-:W5:Y:S01]  /*0260*/  LDG.E.EL R23, desc[UR4][R22.64] ;  /* 0x0000000416177981 */ /* 0x000f62000c2e1900 */
[----:B------:R-:W-:-:S04]  /*0270*/  IMAD.WIDE R2, R19, 0x4, R2 ;  /* 0x0000000413027825 */ /* 0x000fc800078e0202 */
[----:B------:R-:W-:Y:S02]  /*0280*/  IMAD.WIDE R28, R19, 0x4, R12 ;  /* 0x00000004131c7825 */ /* 0x000fe400078e020c */
[----:B------:R0:W4:Y:S04]  /*0290*/  LDG.E.EL R12, desc[UR4][R2.64] ;  /* 0x00000004020c7981 */ /* 0x000128000c2e1900 */
[----:B------:R-:W4:Y:S01]  /*02a0*/  LDG.E.EL R13, desc[UR4][R28.64] ;  /* 0x000000041c0d7981 */ /* 0x000f22000c2e1900 */
[----:B0-----:R-:W-:Y:S01]  /*02b0*/  HFMA2.MMA R3, -RZ, RZ, 1.625, 0 ;  /* 0x3e800000ff037435 */ /* 0x001fe200000001ff */
[----:B---3--:R-:W-:-:S04]  /*02c0*/  FADD R20, R20, 9.9999997473787516356e-06 ;  /* 0x3727c5ac14147421 */ /* 0x008fc80000000000 */
[----:B------:R-:W0:Y:S01]  /*02d0*/  MUFU.SQRT R19, R20 ;  /* 0x0000001400137308 */ /* 0x000e220000002000 */
[----:B------:R-:W-:-:S07]  /*02e0*/  FADD R21, R21, 9.9999997473787516356e-06 ;  /* 0x3727c5ac15157421 */ /* 0x000fce0000000000 */
[----:B------:R-:W1:Y:S01]  /*02f0*/  MUFU.SQRT R25, R21 ;  /* 0x0000001500197308 */ /* 0x000e620000002000 */
[C---:B0-----:R-:W-:Y:S02]  /*0300*/  FSETP.GT.AND P0, PT, R19.reuse, 8.50705917302346158658e+37, PT ;  /* 0x7e8000001300780b */ /* 0x041fe40003f04000 */
[----:B------:R-:W-:Y:S02]  /*0310*/  FSETP.GEU.AND P2, PT, R19, 1.175494350822287508e-38, PT ;  /* 0x008000001300780b */ /* 0x000fe40003f4e000 */
[C---:B-1----:R-:W-:Y:S02]  /*0320*/  FSETP.GT.AND P1, PT, R25.reuse, 8.50705917302346158658e+37, PT ;  /* 0x7e8000001900780b */ /* 0x042fe40003f24000 */
[----:B------:R-:W-:-:S07]  /*0330*/  FSETP.GEU.AND P3, PT, R25, 1.175494350822287508e-38, PT ;  /* 0x008000001900780b */ /* 0x000fce0003f6e000 */
[----:B------:R-:W-:-:S04]  /*0340*/  @P0 FMUL R19, R19, 0.25 ;  /* 0x3e80000013130820 */ /* 0x000fc80000400000 */
[----:B------:R-:W-:Y:S01]  /*0350*/  @!P2 FMUL R19, R19, 16777216 ;  /* 0x4b8000001313a820 */ /* 0x000fe20000400000 */
[----:B------:R-:W-:-:S05]  /*0360*/  @P1 FMUL R25, R25, 0.25 ;  /* 0x3e80000019191820 */ /* 0x000fca0000400000 */
[----:B------:R-:W0:Y:S01]  /*0370*/  MUFU.RCP R19, R19 ;  /* 0x0000001300137308 */ /* 0x000e220000001000 */
[----:B------:R-:W-:Y:S01]  /*0380*/  @!P3 FMUL R25, R25, 16777216 ;  /* 0x4b8000001919b820 */ /* 0x000fe20000400000 */
[----:B------:R-:W-:-:S06]  /*0390*/  FSEL R2, R3, 1, P0 ;  /* 0x3f80000003027808 */ /* 0x000fcc0000000000 */
[----:B------:R-:W1:Y:S01]  /*03a0*/  MUFU.RCP R14, R25 ;  /* 0x00000019000e7308 */ /* 0x000e620000001000 */
[----:B------:R-:W-:Y:S01]  /*03b0*/  FSEL R3, R3, 1, P1 ;  /* 0x3f80000003037808 */ /* 0x000fe20000800000 */
[----:B------:R-:W-:Y:S01]  /*03c0*/  @!P2 FMUL R2, R2, 16777216 ;  /* 0x4b8000000202a820 */ /* 0x000fe20000400000 */
[----:B--2---:R-:W-:-:S03]  /*03d0*/  FADD R4, R4, -R0 ;  /* 0x8000000004047221 */ /* 0x004fc60000000000 */
[----:B------:R-:W-:Y:S01]  /*03e0*/  @!P3 FMUL R3, R3, 16777216 ;  /* 0x4b8000000303b820 */ /* 0x000fe20000400000 */
[----:B0-----:R-:W-:Y:S01]  /*03f0*/  FMUL R15, R19, R2 ;  /* 0x00000002130f7220 */ /* 0x001fe20000400000 */
[--C-:B------:R-:W-:Y:S01]  /*0400*/  FADD R20, R5, -R0.reuse ;  /* 0x8000000005147221 */ /* 0x100fe20000000000 */
[--C-:B------:R-:W-:Y:S01]  /*0410*/  FADD R6, R6, -R0.reuse ;  /* 0x8000000006067221 */ /* 0x100fe20000000000 */
[----:B------:R-:W-:Y:S01]  /*0420*/  FADD R0, R7, -R0 ;  /* 0x8000000007007221 */ /* 0x000fe20000000000 */
[C---:B------:R-:W-:Y:S01]  /*0430*/  FMUL R5, R15.reuse, R4 ;  /* 0x000000040f057220 */ /* 0x040fe20000400000 */
[C---:B------:R-:W-:Y:S01]  /*0440*/  FMUL R4, R15.reuse, R20 ;  /* 0x000000140f047220 */ /* 0x040fe20000400000 */
[----:B-1----:R-:W-:Y:S02]  /*0450*/  FMUL R14, R14, R3 ;  /* 0x000000030e0e7220 */ /* 0x002fe40000400000 */
[----:B------:R-:W0:Y:S01]  /*0460*/  LDC.64 R2, c[0x0][0x238] ;  /* 0x00008e00ff027b82 */ /* 0x000e220000000a00 */
[C---:B------:R-:W-:Y:S01]  /*0470*/  FMUL R20, R15.reuse, R6 ;  /* 0x000000060f147220 */ /* 0x040fe20000400000 */
[----:B------:R-:W-:Y:S01]  /*0480*/  FMUL R6, R15, R0 ;  /* 0x000000000f067220 */ /* 0x000fe20000400000 */
[--C-:B----4-:R-:W-:Y:S01]  /*0490*/  FADD R7, R8, -R16.reuse ;  /* 0x8000001008077221 */ /* 0x110fe20000000000 */
[--C-:B------:R-:W-:Y:S01]  /*04a0*/  FADD R9, R9, -R16.reuse ;  /* 0x8000001009097221 */ /* 0x100fe20000000000 */
[--C-:B------:R-:W-:Y:S01]  /*04b0*/  FADD R15, R10, -R16.reuse ;  /* 0x800000100a0f7221 */ /* 0x100fe20000000000 */
[C-C-:B-----5:R-:W-:Y:S01]  /*04c0*/  FFMA R0, R24.reuse, R5, R23.reuse ;  /* 0x0000000518007223 */ /* 0x160fe20000000017 */
[----:B------:R-:W-:Y:S01]  /*04d0*/  FADD R11, R11, -R16 ;  /* 0x800000100b0b7221 */ /* 0x000fe20000000000 */
[C-C-:B------:R-:W-:Y:S01]  /*04e0*/  FFMA R4, R24.reuse, R4, R23.reuse ;  /* 0x0000000418047223 */ /* 0x140fe20000000017 */
[C-C-:B------:R-:W-:Y:S01]  /*04f0*/  FFMA R5, R24.reuse, R20, R23.reuse ;  /* 0x0000001418057223 */ /* 0x140fe20000000017 */
[----:B------:R-:W-:Y:S01]  /*0500*/  FFMA R23, R24, R6, R23 ;  /* 0x0000000618177223 */ /* 0x000fe20000000017 */
[C---:B------:R-:W-:Y:S01]  /*0510*/  FMUL R7, R14.reuse, R7 ;  /* 0x000000070e077220 */ /* 0x040fe20000400000 */
[C---:B------:R-:W-:Y:S01]  /*0520*/  FMUL R8, R14.reuse, R9 ;  /* 0x000000090e087220 */ /* 0x040fe20000400000 */
[C---:B------:R-:W-:Y:S01]  /*0530*/  FMUL R6, R14.reuse, R15 ;  /* 0x0000000f0e067220 */ /* 0x040fe20000400000 */
[----:B------:R-:W-:Y:S01]  /*0540*/  FMUL R14, R14, R11 ;  /* 0x0000000b0e0e7220 */ /* 0x000fe20000400000 */
[C-C-:B------:R-:W-:Y:S01]  /*0550*/  FFMA R9, R12.reuse, R7, R13.reuse ;  /* 0x000000070c097223 */ /* 0x140fe2000000000d */
[C-C-:B------:R-:W-:Y:S01]  /*0560*/  FFMA R8, R12.reuse, R8, R13.reuse ;  /* 0x000000080c087223 */ /* 0x140fe2000000000d */
[C-C-:B------:R-:W-:Y:S01]  /*0570*/  FFMA R10, R12.reuse, R6, R13.reuse ;  /* 0x000000060c0a7223 */ /* 0x140fe2000000000d */
[----:B------:R-:W-:Y:S01]  /*0580*/  FFMA R14, R12, R14, R13 ;  /* 0x0000000e0c0e7223 */ /* 0x000fe2000000000d */
[----:B------:R-:W-:-:S02]  /*0590*/  FSETP.GEU.AND P6, PT, R23, RZ, PT ;  /* 0x000000ff1700720b */ /* 0x000fc40003fce000 */
[----:B------:R-:W-:Y:S02]  /*05a0*/  FSETP.GEU.AND P0, PT, R5, RZ, PT ;  /* 0x000000ff0500720b */ /* 0x000fe40003f0e000 */
[----:B------:R-:W-:Y:S02]  /*05b0*/  FSETP.GEU.AND P1, PT, R4, RZ, PT ;  /* 0x000000ff0400720b */ /* 0x000fe40003f2e000 */
[----:B------:R-:W-:Y:S02]  /*05c0*/  FSETP.GEU.AND P3, PT, R14, RZ, PT ;  /* 0x000000ff0e00720b */ /* 0x000fe40003f6e000 */
[----:B------:R-:W-:Y:S02]  /*05d0*/  SEL R7, R23, RZ, P6 ;  /* 0x000000ff17077207 */ /* 0x000fe40003000000 */
[----:B------:R-:W-:Y:S02]  /*05e0*/  FSETP.GEU.AND P2, PT, R0, RZ, PT ;  /* 0x000000ff0000720b */ /* 0x000fe40003f4e000 */
[----:B------:R-:W-:-:S02]  /*05f0*/  FSETP.GEU.AND P4, PT, R10, RZ, PT ;  /* 0x000000ff0a00720b */ /* 0x000fc40003f8e000 */
[----:B------:R-:W-:Y:S02]  /*0600*/  FSETP.GEU.AND P5, PT, R9, RZ, PT ;  /* 0x000000ff0900720b */ /* 0x000fe40003fae000 */
[----:B------:R-:W-:Y:S02]  /*0610*/  FSETP.GEU.AND P6, PT, R8, RZ, PT ;  /* 0x000000ff0800720b */ /* 0x000fe40003fce000 */
[----:B------:R-:W-:Y:S01]  /*0620*/  SEL R6, R5, RZ, P0 ;  /* 0x000000ff05067207 */ /* 0x000fe20000000000 */
[----:B0-----:R-:W-:Y:S01]  /*0630*/  IMAD.WIDE R2, R18, 0x4, R2 ;  /* 0x0000000412027825 */ /* 0x001fe200078e0202 */
[----:B------:R-:W-:Y:S02]  /*0640*/  SEL R5, R4, RZ, P1 ;  /* 0x000000ff04057207 */ /* 0x000fe40000800000 */
[----:B------:R-:W-:Y:S02]  /*0650*/  SEL R15, R14, RZ, P3 ;  /* 0x000000ff0e0f7207 */ /* 0x000fe40001800000 */
[----:B------:R-:W-:-:S02]  /*0660*/  SEL R4, R0, RZ, P2 ;  /* 0x000000ff00047207 */ /* 0x000fc40001000000 */
[----:B------:R-:W-:Y:S02]  /*0670*/  SEL R14, R10, RZ, P4 ;  /* 0x000000ff0a0e7207 */ /* 0x000fe40002000000 */
[----:B------:R-:W-:Y:S02]  /*0680*/  SEL R12, R9, RZ, P5 ;  /* 0x000000ff090c7207 */ /* 0x000fe40002800000 */
[----:B------:R-:W-:Y:S01]  /*0690*/  SEL R13, R8, RZ, P6 ;  /* 0x000000ff080d7207 */ /* 0x000fe20003000000 */
[----:B------:R-:W-:Y:S04]  /*06a0*/  STG.E.128 desc[UR4][R2.64], R4 ;  /* 0x0000000402007986 */ /* 0x000fe8000c101d04 */
[----:B------:R-:W-:Y:S01]  /*06b0*/  STG.E.128 desc[UR4][R2.64+0x800], R12 ;  /* 0x0008000c02007986 */ /* 0x000fe2000c101d04 */
[----:B------:R-:W-:Y:S05]  /*06c0*/  EXIT ;  /* 0x000000000000794d */ /* 0x000fea0003800000 */
.L_x_0:
[----:B------:R-:W-:-:S00]  /*06d0*/  BRA `(.L_x_0) ;  /* 0xfffffffc00fc7947 */ /* 0x000fc0000383ffff */
[----:B------:R-:W-:-:S00]  /*06e0*/  NOP ;  /* 0x0000000000007918 */ /* 0x000fc00000000000 */
        /* <DEDUP_REMOVED lines=9> */
.L_x_1:


//--------------------- .nv.global.init           --------------------------
	.section	.nv.global.init,"aw",@progbits
.nv.global.init:
	.type		_$_str,@object
	.size		_$_str,(_$_str_$_2 - _$_str)
_$_str:
        /*0000*/ 	.byte	0x5f, 0x5f, 0x43, 0x55, 0x44, 0x41, 0x5f, 0x46, 0x54, 0x5a, 0x00
	.type		_$_str_$_2,@object
	.size		_$_str_$_2,(.L_1 - _$_str_$_2)
_$_str_$_2:
        /*000b*/ 	.byte	0x5f, 0x5f, 0x43, 0x55, 0x44, 0x41, 0x5f, 0x50, 0x52, 0x45, 0x43, 0x5f, 0x53, 0x51, 0x52, 0x54
        /*001b*/ 	.byte	0x00
.L_1:


//--------------------- .nv.constant0.triton_poi_fused__native_batch_norm_legit_no_training_relu_2 --------------------------
	.section	.nv.constant0.triton_poi_fused__native_batch_norm_legit_no_training_relu_2,"a",@progbits
	.sectionflags	@""
	.align	4
.nv.constant0.triton_poi_fused__native_batch_norm_legit_no_training_relu_2:
	.zero		580
